//
// Generated by NVIDIA NVVM Compiler
//
// Compiler Build ID: CL-36424714
// Cuda compilation tools, release 13.0, V13.0.88
// Based on NVVM 20.0.0
//

.version 9.0
.target sm_100
.address_size 64

	// .globl	_Z13sum_reductionIdEvPT_S1_
// _ZZ13sum_reductionIdEvPT_S1_E13temporary_sum has been demoted

.visible .entry _Z13sum_reductionIdEvPT_S1_(
	.param .u64 .ptr .align 1 _Z13sum_reductionIdEvPT_S1__param_0,
	.param .u64 .ptr .align 1 _Z13sum_reductionIdEvPT_S1__param_1
)
{
	.reg .pred 	%p<5>;
	.reg .b32 	%r<16>;
	.reg .b64 	%rd<9>;
	.reg .b64 	%fd<6>;
	// demoted variable
	.shared .align 8 .b8 _ZZ13sum_reductionIdEvPT_S1_E13temporary_sum[2048];
	ld.param.u64 	%rd2, [_Z13sum_reductionIdEvPT_S1__param_0];
	ld.param.u64 	%rd1, [_Z13sum_reductionIdEvPT_S1__param_1];
	cvta.to.global.u64 	%rd3, %rd2;
	mov.u32 	%r1, %ctaid.x;
	mov.u32 	%r2, %ntid.x;
	mov.u32 	%r3, %tid.x;
	mad.lo.s32 	%r7, %r1, %r2, %r3;
	mul.wide.u32 	%rd4, %r7, 8;
	add.s64 	%rd5, %rd3, %rd4;
	ld.global.f64 	%fd1, [%rd5];
	shl.b32 	%r8, %r3, 3;
	mov.u32 	%r9, _ZZ13sum_reductionIdEvPT_S1_E13temporary_sum;
	add.s32 	%r4, %r9, %r8;
	st.shared.f64 	[%r4], %fd1;
	bar.sync 	0;
	setp.lt.u32 	%p1, %r2, 2;
	@%p1 bra 	$L__BB0_5;
	mov.b32 	%r15, 1;
$L__BB0_2:
	shl.b32 	%r6, %r15, 1;
	add.s32 	%r11, %r6, -1;
	and.b32  	%r12, %r11, %r3;
	setp.ne.s32 	%p2, %r12, 0;
	@%p2 bra 	$L__BB0_4;
	shl.b32 	%r13, %r15, 3;
	add.s32 	%r14, %r4, %r13;
	ld.shared.f64 	%fd2, [%r14];
	ld.shared.f64 	%fd3, [%r4];
	add.f64 	%fd4, %fd2, %fd3;
	st.shared.f64 	[%r4], %fd4;
$L__BB0_4:
	bar.sync 	0;
	setp.lt.u32 	%p3, %r6, %r2;
	mov.u32 	%r15, %r6;
	@%p3 bra 	$L__BB0_2;
$L__BB0_5:
	setp.ne.s32 	%p4, %r3, 0;
	@%p4 bra 	$L__BB0_7;
	ld.shared.f64 	%fd5, [_ZZ13sum_reductionIdEvPT_S1_E13temporary_sum];
	cvta.to.global.u64 	%rd6, %rd1;
	mul.wide.u32 	%rd7, %r1, 8;
	add.s64 	%rd8, %rd6, %rd7;
	st.global.f64 	[%rd8], %fd5;
$L__BB0_7:
	ret;

}


// ===== COMPILED SASS (sm_100) =====

	.target	sm_100

	.elftype	@"ET_EXEC"


//--------------------- .note.nv.tkinfo           --------------------------
	.section	.note.nv.tkinfo,"",@"SHT_NOTE"
	.sectionflags	@"SHF_NOTE_NV_TKINFO"
	.tkinfo
        /*0018*/ 	.word	0x00000002
        /*0030*/ 	.string	""
        /*0030*/ 	.string	"ptxas"
        /*0030*/ 	.string	"Cuda compilation tools, release 13.0, V13.0.88"
        /*0030*/ 	.string	"Build cuda_13.0.r13.0/compiler.36424714_0"
        /*0030*/ 	.string	"-arch sm_100 -m 64 "



//--------------------- .note.nv.cuinfo           --------------------------
	.section	.note.nv.cuinfo,"",@"SHT_NOTE"
	.sectionflags	@"SHF_NOTE_NV_CUINFO"
        /*0018*/ 	.short	0x0002
        /*001a*/ 	.short	0x0064
        /*001c*/ 	.short	0x0082
	.zero		2


//--------------------- .nv.info                  --------------------------
	.section	.nv.info,"",@"SHT_CUDA_INFO"
	.align	4


	//----- nvinfo : EIATTR_REGCOUNT
	.align		4
        /*0000*/ 	.byte	0x04, 0x2f
        /*0002*/ 	.short	(.L_1 - .L_0)
	.align		4
.L_0:
        /*0004*/ 	.word	index@(_Z13sum_reductionIdEvPT_S1_)
        /*0008*/ 	.word	0x0000000d


	//----- nvinfo : EIATTR_FRAME_SIZE
	.align		4
.L_1:
        /*000c*/ 	.byte	0x04, 0x11
        /*000e*/ 	.short	(.L_3 - .L_2)
	.align		4
.L_2:
        /*0010*/ 	.word	index@(_Z13sum_reductionIdEvPT_S1_)
        /*0014*/ 	.word	0x00000000


	//----- nvinfo : EIATTR_MIN_STACK_SIZE
	.align		4
.L_3:
        /*0018*/ 	.byte	0x04, 0x12
        /*001a*/ 	.short	(.L_5 - .L_4)
	.align		4
.L_4:
        /*001c*/ 	.word	index@(_Z13sum_reductionIdEvPT_S1_)
        /*0020*/ 	.word	0x00000000
.L_5:


//--------------------- .nv.compat                --------------------------
	.section	.nv.compat,"",@"SHT_CUDA_COMPAT_INFO"
	.align	4
        /*0000*/ 	.byte	0x02, 0x09, 0x00, 0x00, 0x02, 0x02, 0x01, 0x00, 0x02, 0x05, 0x05, 0x00, 0x03, 0x07, 0x01, 0x01
        /*0010*/ 	.byte	0x02, 0x03, 0x00, 0x00, 0x02, 0x06, 0x01, 0x00, 0x04, 0x0b, 0x08, 0x00, 0x01, 0x00, 0x00, 0x00
        /*0020*/ 	.byte	0x00, 0x00, 0x00, 0x00


//--------------------- .nv.info._Z13sum_reductionIdEvPT_S1_ --------------------------
	.section	.nv.info._Z13sum_reductionIdEvPT_S1_,"",@"SHT_CUDA_INFO"
	.sectionflags	@""
	.align	4


	//----- nvinfo : EIATTR_CUDA_API_VERSION
	.align		4
        /*0000*/ 	.byte	0x04, 0x37
        /*0002*/ 	.short	(.L_7 - .L_6)
.L_6:
        /*0004*/ 	.word	0x00000082


	//----- nvinfo : EIATTR_KPARAM_INFO
	.align		4
.L_7:
        /*0008*/ 	.byte	0x04, 0x17
        /*000a*/ 	.short	(.L_9 - .L_8)
.L_8:
        /*000c*/ 	.word	0x00000000
        /*0010*/ 	.short	0x0001
        /*0012*/ 	.short	0x0008
        /*0014*/ 	.byte	0x00, 0xf5, 0x21, 0x00


	//----- nvinfo : EIATTR_KPARAM_INFO
	.align		4
.L_9:
        /*0018*/ 	.byte	0x04, 0x17
        /*001a*/ 	.short	(.L_11 - .L_10)
.L_10:
        /*001c*/ 	.word	0x00000000
        /*0020*/ 	.short	0x0000
        /*0022*/ 	.short	0x0000
        /*0024*/ 	.byte	0x00, 0xf5, 0x21, 0x00


	//----- nvinfo : EIATTR_SPARSE_MMA_MASK
	.align		4
.L_11:
        /*0028*/ 	.byte	0x03, 0x50
        /*002a*/ 	.short	0x0000


	//----- nvinfo : EIATTR_MAXREG_COUNT
	.align		4
        /*002c*/ 	.byte	0x03, 0x1b
        /*002e*/ 	.short	0x00ff


	//----- nvinfo : EIATTR_NUM_BARRIERS
	.align		4
        /*0030*/ 	.byte	0x02, 0x4c
        /*0032*/ 	.byte	0x01
	.zero		1


	//----- nvinfo : EIATTR_MERCURY_ISA_VERSION
	.align		4
        /*0034*/ 	.byte	0x03, 0x5f
        /*0036*/ 	.short	0x0101


	//----- nvinfo : EIATTR_VRC_CTA_INIT_COUNT
	.align		4
        /*0038*/ 	.byte	0x02, 0x4a
	.zero		1
	.zero		1


	//----- nvinfo : EIATTR_EXIT_INSTR_OFFSETS
	.align		4
        /*003c*/ 	.byte	0x04, 0x1c
        /*003e*/ 	.short	(.L_13 - .L_12)


	//   ....[0]....
.L_12:
        /*0040*/ 	.word	0x000001f0


	//   ....[1]....
        /*0044*/ 	.word	0x00000270


	//----- nvinfo : EIATTR_CBANK_PARAM_SIZE
	.align		4
.L_13:
        /*0048*/ 	.byte	0x03, 0x19
        /*004a*/ 	.short	0x0010


	//----- nvinfo : EIATTR_PARAM_CBANK
	.align		4
        /*004c*/ 	.byte	0x04, 0x0a
        /*004e*/ 	.short	(.L_15 - .L_14)
	.align		4
.L_14:
        /*0050*/ 	.word	index@(.nv.constant0._Z13sum_reductionIdEvPT_S1_)
        /*0054*/ 	.short	0x0380
        /*0056*/ 	.short	0x0010


	//----- nvinfo : EIATTR_SW_WAR
	.align		4
.L_15:
        /*0058*/ 	.byte	0x04, 0x36
        /*005a*/ 	.short	(.L_17 - .L_16)
.L_16:
        /*005c*/ 	.word	0x00000008
.L_17:


//--------------------- .nv.callgraph             --------------------------
	.section	.nv.callgraph,"",@"SHT_CUDA_CALLGRAPH"
	.align	4
	.sectionentsize	8
	.align		4
        /*0000*/ 	.word	0x00000000
	.align		4
        /*0004*/ 	.word	0xffffffff
	.align		4
        /*0008*/ 	.word	0x00000000
	.align		4
        /*000c*/ 	.word	0xfffffffe
	.align		4
        /*0010*/ 	.word	0x00000000
	.align		4
        /*0014*/ 	.word	0xfffffffd
	.align		4
        /*0018*/ 	.word	0x00000000
	.align		4
        /*001c*/ 	.word	0xfffffffc


//--------------------- .text._Z13sum_reductionIdEvPT_S1_ --------------------------
	.section	.text._Z13sum_reductionIdEvPT_S1_,"ax",@progbits
	.align	128
        .global         _Z13sum_reductionIdEvPT_S1_
        .type           _Z13sum_reductionIdEvPT_S1_,@function
        .size           _Z13sum_reductionIdEvPT_S1_,(.L_x_3 - _Z13sum_reductionIdEvPT_S1_)
        .other          _Z13sum_reductionIdEvPT_S1_,@"STO_CUDA_ENTRY STV_DEFAULT"
_Z13sum_reductionIdEvPT_S1_:
.text._Z13sum_reductionIdEvPT_S1_:
[----:B------:R-:W-:Y:S01]  /*0000*/  LDC R1, c[0x0][0x37c] ;  /* 0x0000df00ff017b82 */ /* 0x000fe20000000800 */
[----:B------:R-:W0:Y:S07]  /*0010*/  S2R R9, SR_CTAID.X ;  /* 0x0000000000097919 */ /* 0x000e2e0000002500 */
[----:B------:R-:W1:Y:S01]  /*0020*/  LDC.64 R2, c[0x0][0x380] ;  /* 0x0000e000ff027b82 */ /* 0x000e620000000a00 */
[----:B------:R-:W0:Y:S01]  /*0030*/  LDCU UR8, c[0x0][0x360] ;  /* 0x00006c00ff0877ac */ /* 0x000e220008000800 */
[----:B------:R-:W0:Y:S01]  /*0040*/  S2R R8, SR_TID.X ;  /* 0x0000000000087919 */ /* 0x000e220000002100 */
[----:B------:R-:W2:Y:S01]  /*0050*/  LDCU.64 UR6, c[0x0][0x358] ;  /* 0x00006b00ff0677ac */ /* 0x000ea20008000a00 */
[----:B0-----:R-:W-:-:S04]  /*0060*/  IMAD R5, R9, UR8, R8 ;  /* 0x0000000809057c24 */ /* 0x001fc8000f8e0208 */
[----:B-1----:R-:W-:-:S06]  /*0070*/  IMAD.WIDE.U32 R2, R5, 0x8, R2 ;  /* 0x0000000805027825 */ /* 0x002fcc00078e0002 */
[----:B--2---:R-:W2:Y:S01]  /*0080*/  LDG.E.64 R2, desc[UR6][R2.64] ;  /* 0x0000000602027981 */ /* 0x004ea2000c1e1b00 */
[----:B------:R-:W0:Y:S01]  /*0090*/  S2UR UR5, SR_CgaCtaId ;  /* 0x00000000000579c3 */ /* 0x000e220000008800 */
[----:B------:R-:W-:Y:S01]  /*00a0*/  UMOV UR4, 0x400 ;  /* 0x0000040000047882 */ /* 0x000fe20000000000 */
[----:B------:R-:W-:Y:S01]  /*00b0*/  UISETP.GE.U32.AND UP0, UPT, UR8, 0x2, UPT ;  /* 0x000000020800788c */ /* 0x000fe2000bf06070 */
[----:B------:R-:W-:Y:S01]  /*00c0*/  ISETP.NE.AND P0, PT, R8, RZ, PT ;  /* 0x000000ff0800720c */ /* 0x000fe20003f05270 */
[----:B0-----:R-:W-:-:S06]  /*00d0*/  ULEA UR4, UR5, UR4, 0x18 ;  /* 0x0000000405047291 */ /* 0x001fcc000f8ec0ff */
[----:B------:R-:W-:-:S05]  /*00e0*/  LEA R7, R8, UR4, 0x3 ;  /* 0x0000000408077c11 */ /* 0x000fca000f8e18ff */
[----:B--2---:R0:W-:Y:S01]  /*00f0*/  STS.64 [R7], R2 ;  /* 0x0000000207007388 */ /* 0x0041e20000000a00 */
[----:B------:R-:W-:Y:S06]  /*0100*/  BAR.SYNC.DEFER_BLOCKING 0x0 ;  /* 0x0000000000007b1d */ /* 0x000fec0000010000 */
[----:B------:R-:W-:Y:S05]  /*0110*/  BRA.U !UP0, `(.L_x_0) ;  /* 0x0000000108347547 */ /* 0x000fea000b800000 */
[----:B------:R-:W-:-:S07]  /*0120*/  IMAD.MOV.U32 R0, RZ, RZ, 0x1 ;  /* 0x00000001ff007424 */ /* 0x000fce00078e00ff */
.L_x_1:
[----:B------:R-:W-:-:S05]  /*0130*/  SHF.L.U32 R10, R0, 0x1, RZ ;  /* 0x00000001000a7819 */ /* 0x000fca00000006ff */
[----:B0-----:R-:W-:-:S05]  /*0140*/  VIADD R2, R10, 0xffffffff ;  /* 0xffffffff0a027836 */ /* 0x001fca0000000000 */
[----:B------:R-:W-:-:S13]  /*0150*/  LOP3.LUT P1, RZ, R2, R8, RZ, 0xc0, !PT ;  /* 0x0000000802ff7212 */ /* 0x000fda000782c0ff */
[----:B------:R-:W-:Y:S01]  /*0160*/  @!P1 LEA R6, R0, R7, 0x3 ;  /* 0x0000000700069211 */ /* 0x000fe200078e18ff */
[----:B------:R-:W-:Y:S01]  /*0170*/  @!P1 LDS.64 R4, [R7] ;  /* 0x0000000007049984 */ /* 0x000fe20000000a00 */
[----:B------:R-:W-:-:S03]  /*0180*/  IMAD.MOV.U32 R0, RZ, RZ, R10 ;  /* 0x000000ffff007224 */ /* 0x000fc600078e000a */
[----:B------:R-:W0:Y:S02]  /*0190*/  @!P1 LDS.64 R2, [R6] ;  /* 0x0000000006029984 */ /* 0x000e240000000a00 */
[----:B0-----:R-:W-:-:S07]  /*01a0*/  @!P1 DADD R2, R2, R4 ;  /* 0x0000000002029229 */ /* 0x001fce0000000004 */
[----:B------:R1:W-:Y:S01]  /*01b0*/  @!P1 STS.64 [R7], R2 ;  /* 0x0000000207009388 */ /* 0x0003e20000000a00 */
[----:B------:R-:W-:Y:S01]  /*01c0*/  BAR.SYNC.DEFER_BLOCKING 0x0 ;  /* 0x0000000000007b1d */ /* 0x000fe20000010000 */
[----:B------:R-:W-:-:S13]  /*01d0*/  ISETP.GE.U32.AND P1, PT, R10, UR8, PT ;  /* 0x000000080a007c0c */ /* 0x000fda000bf26070 */
[----:B-1----:R-:W-:Y:S05]  /*01e0*/  @!P1 BRA `(.L_x_1) ;  /* 0xfffffffc00d09947 */ /* 0x002fea000383ffff */
.L_x_0:
[----:B------:R-:W-:Y:S05]  /*01f0*/  @P0 EXIT ;  /* 0x000000000000094d */ /* 0x000fea0003800000 */
[----:B------:R-:W1:Y:S01]  /*0200*/  S2UR UR5, SR_CgaCtaId ;  /* 0x00000000000579c3 */ /* 0x000e620000008800 */
[----:B------:R-:W-:-:S07]  /*0210*/  UMOV UR4, 0x400 ;  /* 0x0000040000047882 */ /* 0x000fce0000000000 */
[----:B------:R-:W2:Y:S01]  /*0220*/  LDC.64 R4, c[0x0][0x388] ;  /* 0x0000e200ff047b82 */ /* 0x000ea20000000a00 */
[----:B-1----:R-:W-:Y:S01]  /*0230*/  ULEA UR4, UR5, UR4, 0x18 ;  /* 0x0000000405047291 */ /* 0x002fe2000f8ec0ff */
[----:B--2---:R-:W-:-:S08]  /*0240*/  IMAD.WIDE.U32 R4, R9, 0x8, R4 ;  /* 0x0000000809047825 */ /* 0x004fd000078e0004 */
[----:B0-----:R-:W0:Y:S04]  /*0250*/  LDS.64 R2, [UR4] ;  /* 0x00000004ff027984 */ /* 0x001e280008000a00 */
[----:B0-----:R-:W-:Y:S01]  /*0260*/  STG.E.64 desc[UR6][R4.64], R2 ;  /* 0x0000000204007986 */ /* 0x001fe2000c101b06 */
[----:B------:R-:W-:Y:S05]  /*0270*/  EXIT ;  /* 0x000000000000794d */ /* 0x000fea0003800000 */
.L_x_2:
[----:B------:R-:W-:-:S00]  /*0280*/  BRA `(.L_x_2) ;  /* 0xfffffffc00fc7947 */ /* 0x000fc0000383ffff */
[----:B------:R-:W-:-:S00]  /*0290*/  NOP ;  /* 0x0000000000007918 */ /* 0x000fc00000000000 */
        /* <DEDUP_REMOVED lines=14> */
.L_x_3:


//--------------------- .nv.shared._Z13sum_reductionIdEvPT_S1_ --------------------------
	.section	.nv.shared._Z13sum_reductionIdEvPT_S1_,"aw",@nobits
	.sectionflags	@""
	.align	8
.nv.shared._Z13sum_reductionIdEvPT_S1_:
	.zero		3072


//--------------------- .nv.shared.reserved.0     --------------------------
	.section	.nv.shared.reserved.0,"aw",@nobits
	.weak		__nv_reservedSMEM_offset_0_alias
	.size		__nv_reservedSMEM_offset_0_alias, 0, 64
	.other		__nv_reservedSMEM_offset_0_alias,@"STO_CUDA_RESERVED_SHARED STV_DEFAULT"
__nv_reservedSMEM_offset_0_alias:
	.zero		0
	.zero		64


//--------------------- .nv.constant0._Z13sum_reductionIdEvPT_S1_ --------------------------
	.section	.nv.constant0._Z13sum_reductionIdEvPT_S1_,"a",@progbits
	.sectionflags	@""
	.align	4
.nv.constant0._Z13sum_reductionIdEvPT_S1_:
	.zero		912


//--------------------- SYMBOLS --------------------------

	.type		.nv.reservedSmem.offset0,@object
	.size		.nv.reservedSmem.offset0,0x4
	.type		.nv.reservedSmem.cap,@object
	.size		.nv.reservedSmem.cap,0x4
